	.headerflags	@"EF_CUDA_TEXMODE_UNIFIED EF_CUDA_64BIT_ADDRESS EF_CUDA_ACCELERATORS EF_CUDA_SM90 EF_CUDA_VIRTUAL_SM(EF_CUDA_SM90)"
	.elftype	@"ET_EXEC"


//--------------------- .nv.info                  --------------------------
	.section	.nv.info,"",@"SHT_CUDA_INFO"
	.align	4


	//----- nvinfo : EIATTR_REGCOUNT
	.align		4
        /*0000*/ 	.byte	0x04, 0x2f
        /*0002*/ 	.short	(.L_3 - .L_2)
	.align		4
.L_2:
        /*0004*/ 	.word	index@(triton_poi_fused__native_batch_norm_legit_no_training_convolution_relu_49)
        /*0008*/ 	.word	0x00000020


	//----- nvinfo : EIATTR_MIN_STACK_SIZE
	.align		4
.L_3:
        /*000c*/ 	.byte	0x04, 0x12
        /*000e*/ 	.short	(.L_5 - .L_4)
	.align		4
.L_4:
        /*0010*/ 	.word	index@(triton_poi_fused__native_batch_norm_legit_no_training_convolution_relu_49)
        /*0014*/ 	.word	0x00000000


	//----- nvinfo : EIATTR_FRAME_SIZE
	.align		4
.L_5:
        /*0018*/ 	.byte	0x04, 0x11
        /*001a*/ 	.short	(.L_7 - .L_6)
	.align		4
.L_6:
        /*001c*/ 	.word	index@(triton_poi_fused__native_batch_norm_legit_no_training_convolution_relu_49)
        /*0020*/ 	.word	0x00000000


	//----- nvinfo : EIATTR_MIN_STACK_SIZE
	.align		4
.L_7:
        /*0024*/ 	.byte	0x04, 0x12
        /*0026*/ 	.short	(.L_9 - .L_8)
	.align		4
.L_8:
        /*0028*/ 	.word	index@(triton_poi_fused__native_batch_norm_legit_no_training_convolution_relu_49)
        /*002c*/ 	.word	0x00000000
.L_9:


//--------------------- .nv.info.triton_poi_fused__native_batch_norm_legit_no_training_convolution_relu_49 --------------------------
	.section	.nv.info.triton_poi_fused__native_batch_norm_legit_no_training_convolution_relu_49,"",@"SHT_CUDA_INFO"
	.sectionflags	@""
	.align	4


	//----- nvinfo : EIATTR_CUDA_API_VERSION
	.align		4
        /*0000*/ 	.byte	0x04, 0x37
        /*0002*/ 	.short	(.L_11 - .L_10)
.L_10:
        /*0004*/ 	.word	0x0000007c


	//----- nvinfo : EIATTR_KPARAM_INFO
	.align		4
.L_11:
        /*0008*/ 	.byte	0x04, 0x17
        /*000a*/ 	.short	(.L_13 - .L_12)
.L_12:
        /*000c*/ 	.word	0x00000000
        /*0010*/ 	.short	0x0007
        /*0012*/ 	.short	0x0038
        /*0014*/ 	.byte	0x00, 0xf0, 0x11, 0x00


	//----- nvinfo : EIATTR_KPARAM_INFO
	.align		4
.L_13:
        /*0018*/ 	.byte	0x04, 0x17
        /*001a*/ 	.short	(.L_15 - .L_14)
.L_14:
        /*001c*/ 	.word	0x00000000
        /*0020*/ 	.short	0x0006
        /*0022*/ 	.short	0x0030
        /*0024*/ 	.byte	0x00, 0xf4, 0x21, 0x00


	//----- nvinfo : EIATTR_KPARAM_INFO
	.align		4
.L_15:
        /*0028*/ 	.byte	0x04, 0x17
        /*002a*/ 	.short	(.L_17 - .L_16)
.L_16:
        /*002c*/ 	.word	0x00000000
        /*0030*/ 	.short	0x0005
        /*0032*/ 	.short	0x0028
        /*0034*/ 	.byte	0x00, 0xf4, 0x21, 0x00


	//----- nvinfo : EIATTR_KPARAM_INFO
	.align		4
.L_17:
        /*0038*/ 	.byte	0x04, 0x17
        /*003a*/ 	.short	(.L_19 - .L_18)
.L_18:
        /*003c*/ 	.word	0x00000000
        /*0040*/ 	.short	0x0004
        /*0042*/ 	.short	0x0020
        /*0044*/ 	.byte	0x00, 0xf4, 0x21, 0x00


	//----- nvinfo : EIATTR_KPARAM_INFO
	.align		4
.L_19:
        /*0048*/ 	.byte	0x04, 0x17
        /*004a*/ 	.short	(.L_21 - .L_20)
.L_20:
        /*004c*/ 	.word	0x00000000
        /*0050*/ 	.short	0x0003
        /*0052*/ 	.short	0x0018
        /*0054*/ 	.byte	0x00, 0xf4, 0x21, 0x00


	//----- nvinfo : EIATTR_KPARAM_INFO
	.align		4
.L_21:
        /*0058*/ 	.byte	0x04, 0x17
        /*005a*/ 	.short	(.L_23 - .L_22)
.L_22:
        /*005c*/ 	.word	0x00000000
        /*0060*/ 	.short	0x0002
        /*0062*/ 	.short	0x0010
        /*0064*/ 	.byte	0x00, 0xf4, 0x21, 0x00


	//----- nvinfo : EIATTR_KPARAM_INFO
	.align		4
.L_23:
        /*0068*/ 	.byte	0x04, 0x17
        /*006a*/ 	.short	(.L_25 - .L_24)
.L_24:
        /*006c*/ 	.word	0x00000000
        /*0070*/ 	.short	0x0001
        /*0072*/ 	.short	0x0008
        /*0074*/ 	.byte	0x00, 0xf4, 0x21, 0x00


	//----- nvinfo : EIATTR_KPARAM_INFO
	.align		4
.L_25:
        /*0078*/ 	.byte	0x04, 0x17
        /*007a*/ 	.short	(.L_27 - .L_26)
.L_26:
        /*007c*/ 	.word	0x00000000
        /*0080*/ 	.short	0x0000
        /*0082*/ 	.short	0x0000
        /*0084*/ 	.byte	0x00, 0xf4, 0x21, 0x00


	//----- nvinfo : EIATTR_SPARSE_MMA_MASK
	.align		4
.L_27:
        /*0088*/ 	.byte	0x03, 0x50
        /*008a*/ 	.short	0x0000


	//----- nvinfo : EIATTR_MAXREG_COUNT
	.align		4
        /*008c*/ 	.byte	0x03, 0x1b
        /*008e*/ 	.short	0x00ff


	//----- nvinfo : EIATTR_EXIT_INSTR_OFFSETS
	.align		4
        /*0090*/ 	.byte	0x04, 0x1c
        /*0092*/ 	.short	(.L_29 - .L_28)


	//   ....[0]....
.L_28:
        /*0094*/ 	.word	0x000005f0


	//   ....[1]....
        /*0098*/ 	.word	0x00000610


	//----- nvinfo : EIATTR_REQNTID
	.align		4
.L_29:
        /*009c*/ 	.byte	0x04, 0x10
        /*009e*/ 	.short	(.L_31 - .L_30)
.L_30:
        /*00a0*/ 	.word	0x00000100
        /*00a4*/ 	.word	0x00000001
        /*00a8*/ 	.word	0x00000001


	//----- nvinfo : EIATTR_CBANK_PARAM_SIZE
	.align		4
.L_31:
        /*00ac*/ 	.byte	0x03, 0x19
        /*00ae*/ 	.short	0x003c


	//----- nvinfo : EIATTR_PARAM_CBANK
	.align		4
        /*00b0*/ 	.byte	0x04, 0x0a
        /*00b2*/ 	.short	(.L_33 - .L_32)
	.align		4
.L_32:
        /*00b4*/ 	.word	index@(.nv.constant0.triton_poi_fused__native_batch_norm_legit_no_training_convolution_relu_49)
        /*00b8*/ 	.short	0x0210
        /*00ba*/ 	.short	0x003c


	//----- nvinfo : EIATTR_SW_WAR
	.align		4
.L_33:
        /*00bc*/ 	.byte	0x04, 0x36
        /*00be*/ 	.short	(.L_35 - .L_34)
.L_34:
        /*00c0*/ 	.word	0x00000008
.L_35:


//--------------------- .nv.callgraph             --------------------------
	.section	.nv.callgraph,"",@"SHT_CUDA_CALLGRAPH"
	.align	4
	.sectionentsize	8
	.align		4
        /*0000*/ 	.word	0x00000000
	.align		4
        /*0004*/ 	.word	0xffffffff
	.align		4
        /*0008*/ 	.word	0x00000000
	.align		4
        /*000c*/ 	.word	0xfffffffe
	.align		4
        /*0010*/ 	.word	0x00000000
	.align		4
        /*0014*/ 	.word	0xfffffffd
	.align		4
        /*0018*/ 	.word	0x00000000
	.align		4
        /*001c*/ 	.word	0xfffffffc


//--------------------- .nv.constant4             --------------------------
	.section	.nv.constant4,"a",@progbits
	.align	8
	.align		8
.nv.constant4:
        /*0000*/ 	.dword	_$_str
	.align		8
        /*0008*/ 	.dword	_$_str_$_2


//--------------------- .text.triton_poi_fused__native_batch_norm_legit_no_training_convolution_relu_49 --------------------------
	.section	.text.triton_poi_fused__native_batch_norm_legit_no_training_convolution_relu_49,"ax",@progbits
	.align	128
        .global         triton_poi_fused__native_batch_norm_legit_no_training_convolution_relu_49
        .type           triton_poi_fused__native_batch_norm_legit_no_training_convolution_relu_49,@function
        .size           triton_poi_fused__native_batch_norm_legit_no_training_convolution_relu_49,(.L_x_1 - triton_poi_fused__native_batch_norm_legit_no_training_convolution_relu_49)
        .other          triton_poi_fused__native_batch_norm_legit_no_training_convolution_relu_49,@"STO_CUDA_ENTRY STV_DEFAULT"
triton_poi_fused__native_batch_norm_legit_no_training_convolution_relu_49:
.text.triton_poi_fused__native_batch_norm_legit_no_training_convolution_relu_49:
[----:B------:R-:W0:Y:S01]  /*0000*/  LDC R1, c[0x0][0x28] ;  /* 0x00000a00ff017b82 */ /* 0x000e220000000800 */
[----:B------:R-:W1:Y:S07]  /*0010*/  S2R R0, SR_TID.X ;  /* 0x0000000000007919 */ /* 0x000e6e0000002100 */
[----:B------:R-:W2:Y:S01]  /*0020*/  LDC.64 R2, c[0x0][0x228] ;  /* 0x00008a00ff027b82 */ /* 0x000ea20000000a00 */
[----:B------:R-:W-:Y:S01]  /*0030*/  HFMA2.MMA R16, -RZ, RZ, 0, 0 ;  /* 0x00000000ff107435 */ /* 0x000fe200000001ff */
[----:B------:R-:W-:Y:S01]  /*0040*/  CS2R R20, SRZ ;  /* 0x0000000000147805 */ /* 0x000fe2000001ff00 */
[----:B------:R-:W3:Y:S01]  /*0050*/  S2R R17, SR_CTAID.X ;  /* 0x0000000000117919 */ /* 0x000ee20000002500 */
[----:B------:R-:W-:-:S04]  /*0060*/  ULDC.64 UR4, c[0x0][0x208] ;  /* 0x0000820000047ab9 */ /* 0x000fc80000000a00 */
[----:B------:R-:W4:Y:S08]  /*0070*/  LDC.64 R10, c[0x0][0x218] ;  /* 0x00008600ff0a7b82 */ /* 0x000f300000000a00 */
[----:B------:R-:W5:Y:S08]  /*0080*/  LDC.64 R8, c[0x0][0x210] ;  /* 0x00008400ff087b82 */ /* 0x000f700000000a00 */
[----:B------:R-:W2:Y:S01]  /*0090*/  LDC.64 R14, c[0x0][0x220] ;  /* 0x00008800ff0e7b82 */ /* 0x000ea20000000a00 */
[----:B-1----:R-:W-:-:S04]  /*00a0*/  SHF.L.U32 R0, R0, 0x1, RZ ;  /* 0x0000000100007819 */ /* 0x002fc800000006ff */
[----:B------:R-:W-:-:S04]  /*00b0*/  LOP3.LUT R0, R0, 0x1fe, RZ, 0xc0, !PT ;  /* 0x000001fe00007812 */ /* 0x000fc800078ec0ff */
[----:B---3--:R-:W-:-:S04]  /*00c0*/  LEA R17, R17, R0, 0x9 ;  /* 0x0000000011117211 */ /* 0x008fc800078e48ff */
[----:B------:R-:W-:Y:S01]  /*00d0*/  IADD3 R0, R17, 0x1, RZ ;  /* 0x0000000111007810 */ /* 0x000fe20007ffe0ff */
[C---:B------:R-:W-:Y:S01]  /*00e0*/  IMAD.HI R4, R17.reuse, 0x59e60383, RZ ;  /* 0x59e6038311047827 */ /* 0x040fe200078e02ff */
[----:B------:R-:W-:-:S03]  /*00f0*/  ISETP.GE.AND P0, PT, R17, 0x222c0, PT ;  /* 0x000222c01100780c */ /* 0x000fc60003f06270 */
[----:B------:R-:W-:Y:S01]  /*0100*/  IMAD.HI R0, R0, 0x59e60383, RZ ;  /* 0x59e6038300007827 */ /* 0x000fe200078e02ff */
[----:B------:R-:W-:-:S04]  /*0110*/  SHF.R.U32.HI R5, RZ, 0x1f, R4 ;  /* 0x0000001fff057819 */ /* 0x000fc80000011604 */
[----:B------:R-:W-:Y:S02]  /*0120*/  LEA.HI.SX32 R5, R4, R5, 0x18 ;  /* 0x0000000504057211 */ /* 0x000fe400078fc2ff */
[----:B------:R-:W-:-:S03]  /*0130*/  SHF.R.U32.HI R7, RZ, 0x1f, R0 ;  /* 0x0000001fff077819 */ /* 0x000fc60000011600 */
[----:B------:R-:W-:Y:S01]  /*0140*/  IMAD.HI R4, R5, 0x2aaaaaab, RZ ;  /* 0x2aaaaaab05047827 */ /* 0x000fe200078e02ff */
[----:B------:R-:W-:-:S04]  /*0150*/  LEA.HI.SX32 R0, R0, R7, 0x18 ;  /* 0x0000000700007211 */ /* 0x000fc800078fc2ff */
[----:B------:R-:W-:Y:S01]  /*0160*/  SHF.R.U32.HI R7, RZ, 0x1f, R4 ;  /* 0x0000001fff077819 */ /* 0x000fe20000011604 */
[----:B------:R-:W-:-:S03]  /*0170*/  IMAD.HI R6, R0, 0x2aaaaaab, RZ ;  /* 0x2aaaaaab00067827 */ /* 0x000fc600078e02ff */
[----:B------:R-:W-:Y:S02]  /*0180*/  LEA.HI R4, R4, R7, RZ, 0x1d ;  /* 0x0000000704047211 */ /* 0x000fe400078fe8ff */
[----:B------:R-:W-:-:S03]  /*0190*/  SHF.R.U32.HI R7, RZ, 0x1f, R6 ;  /* 0x0000001fff077819 */ /* 0x000fc60000011606 */
[----:B------:R-:W-:Y:S01]  /*01a0*/  IMAD R25, R4, -0x30, R5 ;  /* 0xffffffd004197824 */ /* 0x000fe200078e0205 */
[----:B------:R-:W-:Y:S01]  /*01b0*/  LEA.HI R23, R6, R7, RZ, 0x1d ;  /* 0x0000000706177211 */ /* 0x000fe200078fe8ff */
[----:B------:R-:W1:Y:S02]  /*01c0*/  LDC.64 R4, c[0x0][0x230] ;  /* 0x00008c00ff047b82 */ /* 0x000e640000000a00 */
[----:B--2---:R-:W-:-:S04]  /*01d0*/  IMAD.WIDE R6, R25, 0x4, R2 ;  /* 0x0000000419067825 */ /* 0x004fc800078e0202 */
[----:B------:R-:W-:Y:S01]  /*01e0*/  IMAD R23, R23, -0x30, R0 ;  /* 0xffffffd017177824 */ /* 0x000fe200078e0200 */
[----:B------:R2:W3:Y:S03]  /*01f0*/  @!P0 LDG.E.EL R16, desc[UR4][R6.64] ;  /* 0x0000000406108981 */ /* 0x0004e6000c2e1900 */
[----:B------:R-:W-:Y:S02]  /*0200*/  IMAD.WIDE R12, R23, 0x4, R2 ;  /* 0x00000004170c7825 */ /* 0x000fe400078e0202 */
[----:B------:R-:W1:Y:S03]  /*0210*/  LDC.64 R2, c[0x0][0x238] ;  /* 0x00008e00ff027b82 */ /* 0x000e660000000a00 */
[----:B------:R5:W3:Y:S01]  /*0220*/  @!P0 LDG.E.EL R20, desc[UR4][R12.64] ;  /* 0x000000040c148981 */ /* 0x000ae2000c2e1900 */
[----:B----4-:R-:W-:Y:S01]  /*0230*/  IMAD.WIDE R26, R25, 0x4, R10 ;  /* 0x00000004191a7825 */ /* 0x010fe200078e020a */
[----:B------:R-:W-:-:S02]  /*0240*/  MOV R0, RZ ;  /* 0x000000ff00007202 */ /* 0x000fc40000000f00 */
[----:B--2---:R-:W-:Y:S01]  /*0250*/  CS2R R6, SRZ ;  /* 0x0000000000067805 */ /* 0x004fe2000001ff00 */
[----:B------:R-:W-:Y:S01]  /*0260*/  IMAD.WIDE R10, R23, 0x4, R10 ;  /* 0x00000004170a7825 */ /* 0x000fe200078e020a */
[----:B------:R-:W-:Y:S01]  /*0270*/  CS2R R18, SRZ ;  /* 0x0000000000127805 */ /* 0x000fe2000001ff00 */
[----:B------:R1:W2:Y:S02]  /*0280*/  @!P0 LDG.E.EL R21, desc[UR4][R26.64] ;  /* 0x000000041a158981 */ /* 0x0002a4000c2e1900 */
[----:B-----5:R-:W-:Y:S02]  /*0290*/  IMAD.WIDE R8, R17, 0x4, R8 ;  /* 0x0000000411087825 */ /* 0x020fe400078e0208 */
[----:B------:R4:W5:Y:S02]  /*02a0*/  @!P0 LDG.E.EL R0, desc[UR4][R10.64] ;  /* 0x000000040a008981 */ /* 0x000964000c2e1900 */
[--C-:B0-----:R-:W-:Y:S02]  /*02b0*/  IMAD.WIDE R12, R25, 0x4, R14.reuse ;  /* 0x00000004190c7825 */ /* 0x101fe400078e020e */
[----:B------:R-:W2:Y:S02]  /*02c0*/  @!P0 LDG.E.64 R6, desc[UR4][R8.64] ;  /* 0x0000000408068981 */ /* 0x000ea4000c1e1b00 */
[----:B------:R-:W-:Y:S01]  /*02d0*/  IMAD.WIDE R14, R23, 0x4, R14 ;  /* 0x00000004170e7825 */ /* 0x000fe200078e020e */
[----:B------:R-:W-:Y:S01]  /*02e0*/  HFMA2.MMA R29, -RZ, RZ, 0, 0 ;  /* 0x00000000ff1d7435 */ /* 0x000fe200000001ff */
[----:B------:R-:W2:Y:S02]  /*02f0*/  @!P0 LDG.E.EL R19, desc[UR4][R12.64] ;  /* 0x000000040c138981 */ /* 0x000ea4000c2e1900 */
[----:B-1----:R-:W-:-:S02]  /*0300*/  IMAD.WIDE R26, R25, 0x4, R4 ;  /* 0x00000004191a7825 */ /* 0x002fc400078e0204 */
[----:B------:R-:W2:Y:S02]  /*0310*/  @!P0 LDG.E.EL R18, desc[UR4][R14.64] ;  /* 0x000000040e128981 */ /* 0x000ea4000c2e1900 */
[----:B------:R-:W-:Y:S01]  /*0320*/  IMAD.WIDE R24, R25, 0x4, R2 ;  /* 0x0000000419187825 */ /* 0x000fe200078e0202 */
[----:B----4-:R-:W-:-:S03]  /*0330*/  MOV R10, RZ ;  /* 0x000000ff000a7202 */ /* 0x010fc60000000f00 */
[C---:B------:R-:W-:Y:S01]  /*0340*/  IMAD.WIDE R4, R23.reuse, 0x4, R4 ;  /* 0x0000000417047825 */ /* 0x040fe200078e0204 */
[----:B------:R-:W4:Y:S03]  /*0350*/  @!P0 LDG.E.EL R29, desc[UR4][R24.64] ;  /* 0x00000004181d8981 */ /* 0x000f26000c2e1900 */
[----:B------:R-:W-:Y:S01]  /*0360*/  IMAD.WIDE R2, R23, 0x4, R2 ;  /* 0x0000000417027825 */ /* 0x000fe200078e0202 */
[----:B------:R-:W-:-:S04]  /*0370*/  CS2R R22, SRZ ;  /* 0x0000000000167805 */ /* 0x000fc8000001ff00 */
[----:B------:R0:W4:Y:S04]  /*0380*/  @!P0 LDG.E.EL R10, desc[UR4][R2.64] ;  /* 0x00000004020a8981 */ /* 0x000128000c2e1900 */
[----:B------:R-:W4:Y:S04]  /*0390*/  @!P0 LDG.E.EL R22, desc[UR4][R26.64] ;  /* 0x000000041a168981 */ /* 0x000f28000c2e1900 */
[----:B------:R1:W4:Y:S01]  /*03a0*/  @!P0 LDG.E.EL R23, desc[UR4][R4.64] ;  /* 0x0000000404178981 */ /* 0x000322000c2e1900 */
[----:B0-----:R-:W0:Y:S01]  /*03b0*/  LDC.64 R2, c[0x0][0x240] ;  /* 0x00009000ff027b82 */ /* 0x001e220000000a00 */
[----:B-1----:R-:W-:Y:S01]  /*03c0*/  HFMA2.MMA R5, -RZ, RZ, 1.625, 0 ;  /* 0x3e800000ff057435 */ /* 0x002fe200000001ff */
[----:B0-----:R-:W-:-:S04]  /*03d0*/  IMAD.WIDE R2, R17, 0x4, R2 ;  /* 0x0000000411027825 */ /* 0x001fc800078e0202 */
[----:B---3--:R-:W-:-:S04]  /*03e0*/  FADD R16, R16, 9.9999997473787516356e-06 ;  /* 0x3727c5ac10107421 */ /* 0x008fc80000000000 */
[----:B------:R-:W0:Y:S01]  /*03f0*/  MUFU.SQRT R11, R16 ;  /* 0x00000010000b7308 */ /* 0x000e220000002000 */
[----:B------:R-:W-:-:S07]  /*0400*/  FADD R20, R20, 9.9999997473787516356e-06 ;  /* 0x3727c5ac14147421 */ /* 0x000fce0000000000 */
[----:B------:R-:W1:Y:S01]  /*0410*/  MUFU.SQRT R12, R20 ;  /* 0x00000014000c7308 */ /* 0x000e620000002000 */
[C---:B0-----:R-:W-:Y:S02]  /*0420*/  FSETP.GT.AND P1, PT, R11.reuse, 8.50705917302346158658e+37, PT ;  /* 0x7e8000000b00780b */ /* 0x041fe40003f24000 */
[----:B------:R-:W-:Y:S02]  /*0430*/  FSETP.GEU.AND P3, PT, R11, 1.175494350822287508e-38, PT ;  /* 0x008000000b00780b */ /* 0x000fe40003f6e000 */
[C---:B-1----:R-:W-:Y:S02]  /*0440*/  FSETP.GT.AND P2, PT, R12.reuse, 8.50705917302346158658e+37, PT ;  /* 0x7e8000000c00780b */ /* 0x042fe40003f44000 */
[----:B------:R-:W-:-:S07]  /*0450*/  FSETP.GEU.AND P4, PT, R12, 1.175494350822287508e-38, PT ;  /* 0x008000000c00780b */ /* 0x000fce0003f8e000 */
[----:B------:R-:W-:-:S04]  /*0460*/  @P1 FMUL R11, R11, 0.25 ;  /* 0x3e8000000b0b1820 */ /* 0x000fc80000400000 */
[----:B------:R-:W-:Y:S01]  /*0470*/  @!P3 FMUL R11, R11, 16777216 ;  /* 0x4b8000000b0bb820 */ /* 0x000fe20000400000 */
[----:B------:R-:W-:-:S04]  /*0480*/  @P2 FMUL R12, R12, 0.25 ;  /* 0x3e8000000c0c2820 */ /* 0x000fc80000400000 */
[----:B------:R-:W-:Y:S01]  /*0490*/  @!P4 FMUL R12, R12, 16777216 ;  /* 0x4b8000000c0cc820 */ /* 0x000fe20000400000 */
[----:B------:R-:W0:Y:S01]  /*04a0*/  MUFU.RCP R11, R11 ;  /* 0x0000000b000b7308 */ /* 0x000e220000001000 */
[----:B------:R-:W-:-:S07]  /*04b0*/  FSEL R4, R5, 1, P1 ;  /* 0x3f80000005047808 */ /* 0x000fce0000800000 */
[----:B------:R-:W1:Y:S01]  /*04c0*/  MUFU.RCP R12, R12 ;  /* 0x0000000c000c7308 */ /* 0x000e620000001000 */
[----:B------:R-:W-:Y:S01]  /*04d0*/  FSEL R5, R5, 1, P2 ;  /* 0x3f80000005057808 */ /* 0x000fe20001000000 */
[----:B------:R-:W-:Y:S01]  /*04e0*/  @!P3 FMUL R4, R4, 16777216 ;  /* 0x4b8000000404b820 */ /* 0x000fe20000400000 */
[----:B--2---:R-:W-:Y:S01]  /*04f0*/  FADD R6, R21, R6 ;  /* 0x0000000615067221 */ /* 0x004fe20000000000 */
[----:B-----5:R-:W-:Y:S02]  /*0500*/  FADD R7, R0, R7 ;  /* 0x0000000700077221 */ /* 0x020fe40000000000 */
[----:B------:R-:W-:Y:S01]  /*0510*/  @!P4 FMUL R5, R5, 16777216 ;  /* 0x4b8000000505c820 */ /* 0x000fe20000400000 */
[----:B0-----:R-:W-:Y:S01]  /*0520*/  FMUL R4, R11, R4 ;  /* 0x000000040b047220 */ /* 0x001fe20000400000 */
[----:B------:R-:W-:Y:S01]  /*0530*/  FADD R19, R6, -R19 ;  /* 0x8000001306137221 */ /* 0x000fe20000000000 */
[----:B------:R-:W-:Y:S01]  /*0540*/  FADD R18, R7, -R18 ;  /* 0x8000001207127221 */ /* 0x000fe20000000000 */
[----:B-1----:R-:W-:-:S02]  /*0550*/  FMUL R5, R12, R5 ;  /* 0x000000050c057220 */ /* 0x002fc40000400000 */
[----:B------:R-:W-:Y:S02]  /*0560*/  FMUL R4, R19, R4 ;  /* 0x0000000413047220 */ /* 0x000fe40000400000 */
[----:B------:R-:W-:Y:S02]  /*0570*/  FMUL R5, R18, R5 ;  /* 0x0000000512057220 */ /* 0x000fe40000400000 */
[----:B----4-:R-:W-:Y:S02]  /*0580*/  FFMA R4, R4, R22, R29 ;  /* 0x0000001604047223 */ /* 0x010fe4000000001d */
[----:B------:R-:W-:Y:S01]  /*0590*/  FFMA R5, R5, R23, R10 ;  /* 0x0000001705057223 */ /* 0x000fe2000000000a */
[----:B------:R0:W-:Y:S02]  /*05a0*/  @!P0 STG.E.64 desc[UR4][R8.64], R6 ;  /* 0x0000000608008986 */ /* 0x0001e4000c101b04 */
[----:B------:R-:W-:Y:S02]  /*05b0*/  FSETP.GEU.AND P1, PT, R4, RZ, PT ;  /* 0x000000ff0400720b */ /* 0x000fe40003f2e000 */
[----:B------:R-:W-:-:S02]  /*05c0*/  FSETP.GEU.AND P2, PT, R5, RZ, PT ;  /* 0x000000ff0500720b */ /* 0x000fc40003f4e000 */
[----:B------:R-:W-:Y:S02]  /*05d0*/  FSEL R4, R4, RZ, P1 ;  /* 0x000000ff04047208 */ /* 0x000fe40000800000 */
[----:B------:R-:W-:Y:S01]  /*05e0*/  FSEL R5, R5, RZ, P2 ;  /* 0x000000ff05057208 */ /* 0x000fe20001000000 */
[----:B0-----:R-:W-:Y:S08]  /*05f0*/  @P0 EXIT ;  /* 0x000000000000094d */ /* 0x001ff00003800000 */
[----:B------:R-:W-:Y:S01]  /*0600*/  STG.E.64 desc[UR4][R2.64], R4 ;  /* 0x0000000402007986 */ /* 0x000fe2000c101b04 */
[----:B------:R-:W-:Y:S05]  /*0610*/  EXIT ;  /* 0x000000000000794d */ /* 0x000fea0003800000 */
.L_x_0:
[----:B------:R-:W-:-:S00]  /*0620*/  BRA `(.L_x_0) ;  /* 0xfffffffc00fc7947 */ /* 0x000fc0000383ffff */
[----:B------:R-:W-:-:S00]  /*0630*/  NOP ;  /* 0x0000000000007918 */ /* 0x000fc00000000000 */
        /* <DEDUP_REMOVED lines=12> */
.L_x_1:


//--------------------- .nv.global.init           --------------------------
	.section	.nv.global.init,"aw",@progbits
.nv.global.init:
	.type		_$_str,@object
	.size		_$_str,(_$_str_$_2 - _$_str)
_$_str:
        /*0000*/ 	.byte	0x5f, 0x5f, 0x43, 0x55, 0x44, 0x41, 0x5f, 0x46, 0x54, 0x5a, 0x00
	.type		_$_str_$_2,@object
	.size		_$_str_$_2,(.L_1 - _$_str_$_2)
_$_str_$_2:
        /*000b*/ 	.byte	0x5f, 0x5f, 0x43, 0x55, 0x44, 0x41, 0x5f, 0x50, 0x52, 0x45, 0x43, 0x5f, 0x53, 0x51, 0x52, 0x54
        /*001b*/ 	.byte	0x00
.L_1:


//--------------------- .nv.constant0.triton_poi_fused__native_batch_norm_legit_no_training_convolution_relu_49 --------------------------
	.section	.nv.constant0.triton_poi_fused__native_batch_norm_legit_no_training_convolution_relu_49,"a",@progbits
	.sectionflags	@""
	.align	4
.nv.constant0.triton_poi_fused__native_batch_norm_legit_no_training_convolution_relu_49:
	.zero		588
